	.headerflags	@"EF_CUDA_TEXMODE_UNIFIED EF_CUDA_64BIT_ADDRESS EF_CUDA_ACCELERATORS EF_CUDA_SM90 EF_CUDA_VIRTUAL_SM(EF_CUDA_SM90)"
	.elftype	@"ET_EXEC"


//--------------------- .nv.info                  --------------------------
	.section	.nv.info,"",@"SHT_CUDA_INFO"
	.align	4


	//----- nvinfo : EIATTR_REGCOUNT
	.align		4
        /*0000*/ 	.byte	0x04, 0x2f
        /*0002*/ 	.short	(.L_3 - .L_2)
	.align		4
.L_2:
        /*0004*/ 	.word	index@(triton_poi_fused__native_batch_norm_legit_no_training_add_div_hardtanh_mul_57)
        /*0008*/ 	.word	0x00000019


	//----- nvinfo : EIATTR_MIN_STACK_SIZE
	.align		4
.L_3:
        /*000c*/ 	.byte	0x04, 0x12
        /*000e*/ 	.short	(.L_5 - .L_4)
	.align		4
.L_4:
        /*0010*/ 	.word	index@(triton_poi_fused__native_batch_norm_legit_no_training_add_div_hardtanh_mul_57)
        /*0014*/ 	.word	0x00000000


	//----- nvinfo : EIATTR_FRAME_SIZE
	.align		4
.L_5:
        /*0018*/ 	.byte	0x04, 0x11
        /*001a*/ 	.short	(.L_7 - .L_6)
	.align		4
.L_6:
        /*001c*/ 	.word	index@(triton_poi_fused__native_batch_norm_legit_no_training_add_div_hardtanh_mul_57)
        /*0020*/ 	.word	0x00000000


	//----- nvinfo : EIATTR_MIN_STACK_SIZE
	.align		4
.L_7:
        /*0024*/ 	.byte	0x04, 0x12
        /*0026*/ 	.short	(.L_9 - .L_8)
	.align		4
.L_8:
        /*0028*/ 	.word	index@(triton_poi_fused__native_batch_norm_legit_no_training_add_div_hardtanh_mul_57)
        /*002c*/ 	.word	0x00000000
.L_9:


//--------------------- .nv.info.triton_poi_fused__native_batch_norm_legit_no_training_add_div_hardtanh_mul_57 --------------------------
	.section	.nv.info.triton_poi_fused__native_batch_norm_legit_no_training_add_div_hardtanh_mul_57,"",@"SHT_CUDA_INFO"
	.sectionflags	@""
	.align	4


	//----- nvinfo : EIATTR_CUDA_API_VERSION
	.align		4
        /*0000*/ 	.byte	0x04, 0x37
        /*0002*/ 	.short	(.L_11 - .L_10)
.L_10:
        /*0004*/ 	.word	0x0000007c


	//----- nvinfo : EIATTR_KPARAM_INFO
	.align		4
.L_11:
        /*0008*/ 	.byte	0x04, 0x17
        /*000a*/ 	.short	(.L_13 - .L_12)
.L_12:
        /*000c*/ 	.word	0x00000000
        /*0010*/ 	.short	0x0007
        /*0012*/ 	.short	0x0034
        /*0014*/ 	.byte	0x00, 0xf0, 0x11, 0x00


	//----- nvinfo : EIATTR_KPARAM_INFO
	.align		4
.L_13:
        /*0018*/ 	.byte	0x04, 0x17
        /*001a*/ 	.short	(.L_15 - .L_14)
.L_14:
        /*001c*/ 	.word	0x00000000
        /*0020*/ 	.short	0x0006
        /*0022*/ 	.short	0x0030
        /*0024*/ 	.byte	0x00, 0xf0, 0x11, 0x00


	//----- nvinfo : EIATTR_KPARAM_INFO
	.align		4
.L_15:
        /*0028*/ 	.byte	0x04, 0x17
        /*002a*/ 	.short	(.L_17 - .L_16)
.L_16:
        /*002c*/ 	.word	0x00000000
        /*0030*/ 	.short	0x0005
        /*0032*/ 	.short	0x0028
        /*0034*/ 	.byte	0x00, 0xf4, 0x21, 0x00


	//----- nvinfo : EIATTR_KPARAM_INFO
	.align		4
.L_17:
        /*0038*/ 	.byte	0x04, 0x17
        /*003a*/ 	.short	(.L_19 - .L_18)
.L_18:
        /*003c*/ 	.word	0x00000000
        /*0040*/ 	.short	0x0004
        /*0042*/ 	.short	0x0020
        /*0044*/ 	.byte	0x00, 0xf4, 0x21, 0x00


	//----- nvinfo : EIATTR_KPARAM_INFO
	.align		4
.L_19:
        /*0048*/ 	.byte	0x04, 0x17
        /*004a*/ 	.short	(.L_21 - .L_20)
.L_20:
        /*004c*/ 	.word	0x00000000
        /*0050*/ 	.short	0x0003
        /*0052*/ 	.short	0x0018
        /*0054*/ 	.byte	0x00, 0xf4, 0x21, 0x00


	//----- nvinfo : EIATTR_KPARAM_INFO
	.align		4
.L_21:
        /*0058*/ 	.byte	0x04, 0x17
        /*005a*/ 	.short	(.L_23 - .L_22)
.L_22:
        /*005c*/ 	.word	0x00000000
        /*0060*/ 	.short	0x0002
        /*0062*/ 	.short	0x0010
        /*0064*/ 	.byte	0x00, 0xf4, 0x21, 0x00


	//----- nvinfo : EIATTR_KPARAM_INFO
	.align		4
.L_23:
        /*0068*/ 	.byte	0x04, 0x17
        /*006a*/ 	.short	(.L_25 - .L_24)
.L_24:
        /*006c*/ 	.word	0x00000000
        /*0070*/ 	.short	0x0001
        /*0072*/ 	.short	0x0008
        /*0074*/ 	.byte	0x00, 0xf4, 0x21, 0x00


	//----- nvinfo : EIATTR_KPARAM_INFO
	.align		4
.L_25:
        /*0078*/ 	.byte	0x04, 0x17
        /*007a*/ 	.short	(.L_27 - .L_26)
.L_26:
        /*007c*/ 	.word	0x00000000
        /*0080*/ 	.short	0x0000
        /*0082*/ 	.short	0x0000
        /*0084*/ 	.byte	0x00, 0xf4, 0x21, 0x00


	//----- nvinfo : EIATTR_SPARSE_MMA_MASK
	.align		4
.L_27:
        /*0088*/ 	.byte	0x03, 0x50
        /*008a*/ 	.short	0x0000


	//----- nvinfo : EIATTR_MAXREG_COUNT
	.align		4
        /*008c*/ 	.byte	0x03, 0x1b
        /*008e*/ 	.short	0x00ff


	//----- nvinfo : EIATTR_EXIT_INSTR_OFFSETS
	.align		4
        /*0090*/ 	.byte	0x04, 0x1c
        /*0092*/ 	.short	(.L_29 - .L_28)


	//   ....[0]....
.L_28:
        /*0094*/ 	.word	0x00000650


	//   ....[1]....
        /*0098*/ 	.word	0x00000710


	//----- nvinfo : EIATTR_REQNTID
	.align		4
.L_29:
        /*009c*/ 	.byte	0x04, 0x10
        /*009e*/ 	.short	(.L_31 - .L_30)
.L_30:
        /*00a0*/ 	.word	0x00000080
        /*00a4*/ 	.word	0x00000001
        /*00a8*/ 	.word	0x00000001


	//----- nvinfo : EIATTR_CBANK_PARAM_SIZE
	.align		4
.L_31:
        /*00ac*/ 	.byte	0x03, 0x19
        /*00ae*/ 	.short	0x0038


	//----- nvinfo : EIATTR_PARAM_CBANK
	.align		4
        /*00b0*/ 	.byte	0x04, 0x0a
        /*00b2*/ 	.short	(.L_33 - .L_32)
	.align		4
.L_32:
        /*00b4*/ 	.word	index@(.nv.constant0.triton_poi_fused__native_batch_norm_legit_no_training_add_div_hardtanh_mul_57)
        /*00b8*/ 	.short	0x0210
        /*00ba*/ 	.short	0x0038


	//----- nvinfo : EIATTR_SW_WAR
	.align		4
.L_33:
        /*00bc*/ 	.byte	0x04, 0x36
        /*00be*/ 	.short	(.L_35 - .L_34)
.L_34:
        /*00c0*/ 	.word	0x00000008
.L_35:


//--------------------- .nv.callgraph             --------------------------
	.section	.nv.callgraph,"",@"SHT_CUDA_CALLGRAPH"
	.align	4
	.sectionentsize	8
	.align		4
        /*0000*/ 	.word	0x00000000
	.align		4
        /*0004*/ 	.word	0xffffffff
	.align		4
        /*0008*/ 	.word	0x00000000
	.align		4
        /*000c*/ 	.word	0xfffffffe
	.align		4
        /*0010*/ 	.word	0x00000000
	.align		4
        /*0014*/ 	.word	0xfffffffd
	.align		4
        /*0018*/ 	.word	0x00000000
	.align		4
        /*001c*/ 	.word	0xfffffffc


//--------------------- .nv.constant4             --------------------------
	.section	.nv.constant4,"a",@progbits
	.align	8
	.align		8
.nv.constant4:
        /*0000*/ 	.dword	_$_str
	.align		8
        /*0008*/ 	.dword	_$_str_$_2


//--------------------- .text.triton_poi_fused__native_batch_norm_legit_no_training_add_div_hardtanh_mul_57 --------------------------
	.section	.text.triton_poi_fused__native_batch_norm_legit_no_training_add_div_hardtanh_mul_57,"ax",@progbits
	.sectionflags	@"SHF_BARRIERS=1"
	.align	128
        .global         triton_poi_fused__native_batch_norm_legit_no_training_add_div_hardtanh_mul_57
        .type           triton_poi_fused__native_batch_norm_legit_no_training_add_div_hardtanh_mul_57,@function
        .size           triton_poi_fused__native_batch_norm_legit_no_training_add_div_hardtanh_mul_57,(.L_x_1 - triton_poi_fused__native_batch_norm_legit_no_training_add_div_hardtanh_mul_57)
        .other          triton_poi_fused__native_batch_norm_legit_no_training_add_div_hardtanh_mul_57,@"STO_CUDA_ENTRY STV_DEFAULT"
triton_poi_fused__native_batch_norm_legit_no_training_add_div_hardtanh_mul_57:
.text.triton_poi_fused__native_batch_norm_legit_no_training_add_div_hardtanh_mul_57:
[----:B------:R-:W0:Y:S01]  /*0000*/  LDC R1, c[0x0][0x28] ;  /* 0x00000a00ff017b82 */ /* 0x000e220000000800 */
[----:B------:R-:W1:Y:S07]  /*0010*/  S2R R0, SR_TID.X ;  /* 0x0000000000007919 */ /* 0x000e6e0000002100 */
[----:B------:R-:W2:Y:S01]  /*0020*/  S2UR UR5, SR_CTAID.X ;  /* 0x00000000000579c3 */ /* 0x000ea20000002500 */
[----:B------:R-:W-:Y:S01]  /*0030*/  CS2R R2, SRZ ;  /* 0x0000000000027805 */ /* 0x000fe2000001ff00 */
[----:B------:R-:W-:-:S06]  /*0040*/  ULDC.64 UR8, c[0x0][0x208] ;  /* 0x0000820000087ab9 */ /* 0x000fcc0000000a00 */
[----:B------:R-:W3:Y:S08]  /*0050*/  LDC.64 R4, c[0x0][0x220] ;  /* 0x00008800ff047b82 */ /* 0x000ef00000000a00 */
[----:B------:R-:W4:Y:S01]  /*0060*/  S2UR UR4, SR_CTAID.Y ;  /* 0x00000000000479c3 */ /* 0x000f220000002600 */
[----:B--2---:R-:W-:-:S07]  /*0070*/  USHF.L.U32 UR5, UR5, 0x4, URZ ;  /* 0x0000000405057899 */ /* 0x004fce000800063f */
[----:B------:R-:W2:Y:S01]  /*0080*/  LDC.64 R18, c[0x0][0x210] ;  /* 0x00008400ff127b82 */ /* 0x000ea20000000a00 */
[----:B-1----:R-:W-:-:S07]  /*0090*/  IMAD.SHL.U32 R8, R0, 0x2, RZ ;  /* 0x0000000200087824 */ /* 0x002fce00078e00ff */
[----:B------:R-:W1:Y:S01]  /*00a0*/  LDC.64 R16, c[0x0][0x218] ;  /* 0x00008600ff107b82 */ /* 0x000e620000000a00 */
[----:B------:R-:W-:-:S04]  /*00b0*/  LOP3.LUT R8, R8, 0xe, RZ, 0xc0, !PT ;  /* 0x0000000e08087812 */ /* 0x000fc800078ec0ff */
[----:B------:R-:W-:-:S03]  /*00c0*/  LOP3.LUT R13, R8, UR5, RZ, 0xfc, !PT ;  /* 0x00000005080d7c12 */ /* 0x000fc6000f8efcff */
[----:B------:R-:W5:Y:S01]  /*00d0*/  LDC.64 R14, c[0x0][0x228] ;  /* 0x00008a00ff0e7b82 */ /* 0x000f620000000a00 */
[C---:B------:R-:W-:Y:S01]  /*00e0*/  ISETP.GE.AND P1, PT, R13.reuse, 0x1e0, PT ;  /* 0x000001e00d00780c */ /* 0x040fe20003f26270 */
[----:B---3--:R-:W-:-:S06]  /*00f0*/  IMAD.WIDE R4, R13, 0x4, R4 ;  /* 0x000000040d047825 */ /* 0x008fcc00078e0204 */
[----:B------:R-:W3:Y:S06]  /*0100*/  LDC.64 R10, c[0x0][0x230] ;  /* 0x00008c00ff0a7b82 */ /* 0x000eec0000000a00 */
[----:B------:R1:W2:Y:S01]  /*0110*/  @!P1 LDG.E.EL.64 R2, desc[UR8][R4.64] ;  /* 0x0000000804029981 */ /* 0x0002a2000c2e1b00 */
[----:B------:R-:W-:Y:S01]  /*0120*/  SHF.R.U32.HI R9, RZ, 0x3, R0 ;  /* 0x00000003ff097819 */ /* 0x000fe20000011600 */
[----:B----4-:R-:W-:Y:S01]  /*0130*/  USHF.L.U32 UR4, UR4, 0x4, URZ ;  /* 0x0000000404047899 */ /* 0x010fe2000800063f */
[----:B-1----:R-:W-:Y:S02]  /*0140*/  IMAD.WIDE R16, R13, 0x4, R16 ;  /* 0x000000040d107825 */ /* 0x002fe400078e0210 */
[----:B------:R-:W-:-:S02]  /*0150*/  SGXT.U32 R9, R9, 0x4 ;  /* 0x000000040909781a */ /* 0x000fc40000000000 */
[----:B-----5:R-:W-:Y:S02]  /*0160*/  IMAD.WIDE R14, R13, 0x4, R14 ;  /* 0x000000040d0e7825 */ /* 0x020fe400078e020e */
[----:B------:R-:W-:Y:S02]  /*0170*/  LOP3.LUT R6, R9, UR4, RZ, 0xfc, !PT ;  /* 0x0000000409067c12 */ /* 0x000fe4000f8efcff */
[----:B0-----:R-:W-:Y:S02]  /*0180*/  CS2R R4, SRZ ;  /* 0x0000000000047805 */ /* 0x001fe4000001ff00 */
[C---:B------:R-:W-:Y:S01]  /*0190*/  ISETP.LT.AND P0, PT, R6.reuse, 0x10, !P1 ;  /* 0x000000100600780c */ /* 0x040fe20004f01270 */
[----:B------:R-:W-:Y:S02]  /*01a0*/  IMAD R7, R6, 0x1e0, R13 ;  /* 0x000001e006077824 */ /* 0x000fe400078e020d */
[----:B---3--:R-:W-:-:S04]  /*01b0*/  IMAD.WIDE R20, R13, 0x4, R10 ;  /* 0x000000040d147825 */ /* 0x008fc800078e020a */
[----:B--2---:R-:W-:Y:S01]  /*01c0*/  IMAD.WIDE R18, R7, 0x4, R18 ;  /* 0x0000000407127825 */ /* 0x004fe200078e0212 */
[----:B------:R-:W-:Y:S02]  /*01d0*/  CS2R R6, SRZ ;  /* 0x0000000000067805 */ /* 0x000fe4000001ff00 */
[----:B------:R-:W-:Y:S02]  /*01e0*/  CS2R R12, SRZ ;  /* 0x00000000000c7805 */ /* 0x000fe4000001ff00 */
[----:B------:R-:W-:Y:S01]  /*01f0*/  CS2R R10, SRZ ;  /* 0x00000000000a7805 */ /* 0x000fe2000001ff00 */
[----:B------:R-:W2:Y:S04]  /*0200*/  @P0 LDG.E.EL.64 R4, desc[UR8][R18.64] ;  /* 0x0000000812040981 */ /* 0x000ea8000c2e1b00 */
[----:B------:R-:W2:Y:S04]  /*0210*/  @!P1 LDG.E.EL.64 R6, desc[UR8][R16.64] ;  /* 0x0000000810069981 */ /* 0x000ea8000c2e1b00 */
[----:B------:R0:W3:Y:S04]  /*0220*/  @!P1 LDG.E.EL.64 R12, desc[UR8][R14.64] ;  /* 0x000000080e0c9981 */ /* 0x0000e8000c2e1b00 */
[----:B------:R-:W3:Y:S01]  /*0230*/  @!P1 LDG.E.EL.64 R10, desc[UR8][R20.64] ;  /* 0x00000008140a9981 */ /* 0x000ee2000c2e1b00 */
[----:B0-----:R-:W-:Y:S01]  /*0240*/  IMAD.MOV.U32 R15, RZ, RZ, 0x3e800000 ;  /* 0x3e800000ff0f7424 */ /* 0x001fe200078e00ff */
[----:B------:R-:W0:Y:S01]  /*0250*/  S2UR UR7, SR_CgaCtaId ;  /* 0x00000000000779c3 */ /* 0x000e220000008800 */
[----:B------:R-:W-:-:S02]  /*0260*/  UMOV UR6, 0x400 ;  /* 0x0000040000067882 */ /* 0x000fc40000000000 */
[----:B0-----:R-:W-:Y:S01]  /*0270*/  UPRMT UR6, UR7, 0x654, UR6 ;  /* 0x0000065407067896 */ /* 0x001fe20008000006 */
[----:B------:R-:W-:Y:S01]  /*0280*/  LOP3.LUT R8, R8, UR4, RZ, 0xfc, !PT ;  /* 0x0000000408087c12 */ /* 0x000fe2000f8efcff */
[----:B------:R-:W-:Y:S01]  /*0290*/  FADD R2, R2, 9.9999997473787516356e-06 ;  /* 0x3727c5ac02027421 */ /* 0x000fe20000000000 */
[----:B------:R-:W-:-:S03]  /*02a0*/  FADD R3, R3, 9.9999997473787516356e-06 ;  /* 0x3727c5ac03037421 */ /* 0x000fc60000000000 */
[----:B------:R-:W0:Y:S08]  /*02b0*/  MUFU.SQRT R22, R2 ;  /* 0x0000000200167308 */ /* 0x000e300000002000 */
[----:B------:R-:W1:Y:S01]  /*02c0*/  MUFU.SQRT R16, R3 ;  /* 0x0000000300107308 */ /* 0x000e620000002000 */
[C---:B0-----:R-:W-:Y:S02]  /*02d0*/  FSETP.GT.AND P0, PT, R22.reuse, 8.50705917302346158658e+37, PT ;  /* 0x7e8000001600780b */ /* 0x041fe40003f04000 */
[----:B------:R-:W-:-:S02]  /*02e0*/  FSETP.GEU.AND P2, PT, R22, 1.175494350822287508e-38, PT ;  /* 0x008000001600780b */ /* 0x000fc40003f4e000 */
[C---:B-1----:R-:W-:Y:S02]  /*02f0*/  FSETP.GT.AND P1, PT, R16.reuse, 8.50705917302346158658e+37, PT ;  /* 0x7e8000001000780b */ /* 0x042fe40003f24000 */
[----:B------:R-:W-:-:S07]  /*0300*/  FSETP.GEU.AND P3, PT, R16, 1.175494350822287508e-38, PT ;  /* 0x008000001000780b */ /* 0x000fce0003f6e000 */
[----:B------:R-:W-:-:S04]  /*0310*/  @P0 FMUL R22, R22, 0.25 ;  /* 0x3e80000016160820 */ /* 0x000fc80000400000 */
[----:B------:R-:W-:Y:S01]  /*0320*/  @!P2 FMUL R22, R22, 16777216 ;  /* 0x4b8000001616a820 */ /* 0x000fe20000400000 */
[----:B------:R-:W-:-:S04]  /*0330*/  @P1 FMUL R16, R16, 0.25 ;  /* 0x3e80000010101820 */ /* 0x000fc80000400000 */
[----:B------:R-:W-:Y:S01]  /*0340*/  @!P3 FMUL R16, R16, 16777216 ;  /* 0x4b8000001010b820 */ /* 0x000fe20000400000 */
[----:B------:R-:W0:Y:S01]  /*0350*/  MUFU.RCP R22, R22 ;  /* 0x0000001600167308 */ /* 0x000e220000001000 */
[----:B------:R-:W-:-:S07]  /*0360*/  FSEL R3, R15, 1, P0 ;  /* 0x3f8000000f037808 */ /* 0x000fce0000000000 */
[----:B------:R-:W1:Y:S01]  /*0370*/  MUFU.RCP R16, R16 ;  /* 0x0000001000107308 */ /* 0x000e620000001000 */
[----:B------:R-:W-:Y:S01]  /*0380*/  FSEL R15, R15, 1, P1 ;  /* 0x3f8000000f0f7808 */ /* 0x000fe20000800000 */
[----:B------:R-:W-:Y:S01]  /*0390*/  @!P2 FMUL R3, R3, 16777216 ;  /* 0x4b8000000303a820 */ /* 0x000fe20000400000 */
[----:B--2---:R-:W-:-:S03]  /*03a0*/  FADD R4, -R6, R4 ;  /* 0x0000000406047221 */ /* 0x004fc60000000100 */
[----:B------:R-:W-:Y:S01]  /*03b0*/  @!P3 FMUL R15, R15, 16777216 ;  /* 0x4b8000000f0fb820 */ /* 0x000fe20000400000 */
[----:B0-----:R-:W-:Y:S01]  /*03c0*/  FMUL R3, R22, R3 ;  /* 0x0000000316037220 */ /* 0x001fe20000400000 */
[----:B------:R-:W-:-:S03]  /*03d0*/  FADD R5, -R7, R5 ;  /* 0x0000000507057221 */ /* 0x000fc60000000100 */
[----:B------:R-:W-:Y:S01]  /*03e0*/  FMUL R3, R4, R3 ;  /* 0x0000000304037220 */ /* 0x000fe20000400000 */
[----:B-1----:R-:W-:-:S03]  /*03f0*/  FMUL R2, R16, R15 ;  /* 0x0000000f10027220 */ /* 0x002fc60000400000 */
[----:B---3--:R-:W-:Y:S01]  /*0400*/  FFMA R3, R3, R12, R10 ;  /* 0x0000000c03037223 */ /* 0x008fe2000000000a */
[----:B------:R-:W-:-:S03]  /*0410*/  FMUL R2, R5, R2 ;  /* 0x0000000205027220 */ /* 0x000fc60000400000 */
[----:B------:R-:W-:Y:S01]  /*0420*/  FADD R4, R3, 3 ;  /* 0x4040000003047421 */ /* 0x000fe20000000000 */
[----:B------:R-:W-:-:S04]  /*0430*/  FFMA R2, R2, R13, R11 ;  /* 0x0000000d02027223 */ /* 0x000fc8000000000b */
[----:B------:R-:W-:Y:S01]  /*0440*/  FADD R5, R2, 3 ;  /* 0x4040000002057421 */ /* 0x000fe20000000000 */
[----:B------:R-:W-:-:S04]  /*0450*/  FSETP.GTU.AND P0, PT, R4, RZ, PT ;  /* 0x000000ff0400720b */ /* 0x000fc80003f0c000 */
[C---:B------:R-:W-:Y:S02]  /*0460*/  FSETP.GTU.AND P1, PT, R5.reuse, RZ, PT ;  /* 0x000000ff0500720b */ /* 0x040fe40003f2c000 */
[----:B------:R-:W-:Y:S02]  /*0470*/  FSEL R4, R4, RZ, P0 ;  /* 0x000000ff04047208 */ /* 0x000fe40000000000 */
[----:B------:R-:W-:Y:S02]  /*0480*/  FSEL R5, R5, RZ, P1 ;  /* 0x000000ff05057208 */ /* 0x000fe40000800000 */
[----:B------:R-:W-:Y:S02]  /*0490*/  FSETP.GEU.AND P2, PT, R4, 6, PT ;  /* 0x40c000000400780b */ /* 0x000fe40003f4e000 */
[----:B------:R-:W-:Y:S01]  /*04a0*/  FSETP.GEU.AND P3, PT, R5, 6, PT ;  /* 0x40c000000500780b */ /* 0x000fe20003f6e000 */
[----:B------:R-:W-:Y:S01]  /*04b0*/  IMAD.SHL.U32 R6, R0, 0x20, RZ ;  /* 0x0000002000067824 */ /* 0x000fe200078e00ff */
[----:B------:R-:W-:-:S02]  /*04c0*/  FSETP.NAN.AND P0, PT, R4, R4, PT ;  /* 0x000000040400720b */ /* 0x000fc40003f08000 */
[----:B------:R-:W-:Y:S02]  /*04d0*/  FSETP.NAN.AND P1, PT, R5, R5, PT ;  /* 0x000000050500720b */ /* 0x000fe40003f28000 */
[----:B------:R-:W-:-:S04]  /*04e0*/  LOP3.LUT R6, R6, 0xe0, RZ, 0xc0, !PT ;  /* 0x000000e006067812 */ /* 0x000fc800078ec0ff */
[----:B------:R-:W-:Y:S02]  /*04f0*/  LOP3.LUT R10, R6, 0x10, RZ, 0xfc, !PT ;  /* 0x00000010060a7812 */ /* 0x000fe400078efcff */
[----:B------:R-:W-:Y:S02]  /*0500*/  @P2 FSEL R4, R4, 6, P0 ;  /* 0x40c0000004042808 */ /* 0x000fe40000000000 */
[----:B------:R-:W-:Y:S02]  /*0510*/  @P3 FSEL R5, R5, 6, P1 ;  /* 0x40c0000005053808 */ /* 0x000fe40000800000 */
[C---:B------:R-:W-:Y:S01]  /*0520*/  LOP3.LUT R7, R6.reuse, R9, RZ, 0xfc, !PT ;  /* 0x0000000906077212 */ /* 0x040fe200078efcff */
[----:B------:R-:W-:Y:S01]  /*0530*/  FMUL R3, R3, R4 ;  /* 0x0000000403037220 */ /* 0x000fe20000400000 */
[----:B------:R-:W-:Y:S01]  /*0540*/  LEA.HI R6, R6, UR6, RZ, 0x1f ;  /* 0x0000000606067c11 */ /* 0x000fe2000f8ff8ff */
[----:B------:R-:W-:Y:S01]  /*0550*/  FMUL R2, R2, R5 ;  /* 0x0000000502027220 */ /* 0x000fe20000400000 */
[----:B------:R-:W-:Y:S01]  /*0560*/  LEA.HI R10, R10, UR6, RZ, 0x1f ;  /* 0x000000060a0a7c11 */ /* 0x000fe2000f8ff8ff */
[----:B------:R-:W-:-:S02]  /*0570*/  FMUL R3, R3, 0.16666667163372039795 ;  /* 0x3e2aaaab03037820 */ /* 0x000fc40000400000 */
[C---:B------:R-:W-:Y:S02]  /*0580*/  IMAD R6, R7.reuse, 0x4, R6 ;  /* 0x0000000407067824 */ /* 0x040fe400078e0206 */
[----:B------:R-:W-:Y:S01]  /*0590*/  FMUL R2, R2, 0.16666667163372039795 ;  /* 0x3e2aaaab02027820 */ /* 0x000fe20000400000 */
[----:B------:R-:W-:Y:S02]  /*05a0*/  IMAD R7, R7, 0x4, R10 ;  /* 0x0000000407077824 */ /* 0x000fe400078e020a */
[----:B------:R0:W-:Y:S04]  /*05b0*/  STS [R6], R3 ;  /* 0x0000000306007388 */ /* 0x0001e80000000800 */
[----:B------:R0:W-:Y:S01]  /*05c0*/  STS [R7+0x40], R2 ;  /* 0x0000400207007388 */ /* 0x0001e20000000800 */
[----:B------:R-:W-:Y:S01]  /*05d0*/  LOP3.LUT R9, R9, UR5, RZ, 0xfc, !PT ;  /* 0x0000000509097c12 */ /* 0x000fe2000f8efcff */
[----:B------:R-:W-:Y:S03]  /*05e0*/  BAR.SYNC.DEFER_BLOCKING 0x0 ;  /* 0x0000000000007b1d */ /* 0x000fe60000010000 */
[----:B------:R-:W-:Y:S01]  /*05f0*/  ISETP.GE.AND P0, PT, R9, 0x1e0, PT ;  /* 0x000001e00900780c */ /* 0x000fe20003f06270 */
[----:B------:R-:W-:-:S03]  /*0600*/  IMAD.SHL.U32 R4, R0, 0x8, RZ ;  /* 0x0000000800047824 */ /* 0x000fc600078e00ff */
[----:B------:R-:W-:Y:S02]  /*0610*/  ISETP.LT.AND P0, PT, R8, 0x10, !P0 ;  /* 0x000000100800780c */ /* 0x000fe40004701270 */
[----:B------:R-:W-:Y:S02]  /*0620*/  LOP3.LUT R0, R0, 0x78, RZ, 0xc0, !PT ;  /* 0x0000007800007812 */ /* 0x000fe400078ec0ff */
[----:B------:R-:W-:-:S04]  /*0630*/  LOP3.LUT R5, R4, 0x3f8, RZ, 0xc0, !PT ;  /* 0x000003f804057812 */ /* 0x000fc800078ec0ff */
[----:B------:R-:W-:-:S05]  /*0640*/  IADD3 R0, R5, UR6, R0 ;  /* 0x0000000605007c10 */ /* 0x000fca000fffe000 */
[----:B0-----:R-:W-:Y:S05]  /*0650*/  @!P0 EXIT ;  /* 0x000000000000894d */ /* 0x001fea0003800000 */
[----:B------:R-:W0:Y:S01]  /*0660*/  LDS.64 R10, [R0] ;  /* 0x00000000000a7984 */ /* 0x000e220000000a00 */
[----:B------:R-:W-:Y:S01]  /*0670*/  SHF.R.S32.HI R5, RZ, 0x1f, R8 ;  /* 0x0000001fff057819 */ /* 0x000fe20000011408 */
[----:B------:R-:W1:Y:S03]  /*0680*/  LDC.64 R2, c[0x0][0x238] ;  /* 0x00008e00ff027b82 */ /* 0x000e660000000a00 */
[----:B------:R-:W-:-:S04]  /*0690*/  LEA.HI R5, R5, R8, RZ, 0x2 ;  /* 0x0000000805057211 */ /* 0x000fc800078f10ff */
[----:B------:R-:W-:Y:S02]  /*06a0*/  LOP3.LUT R7, R5, 0xfffffffc, RZ, 0xc0, !PT ;  /* 0xfffffffc05077812 */ /* 0x000fe400078ec0ff */
[----:B------:R-:W-:-:S03]  /*06b0*/  SHF.R.S32.HI R5, RZ, 0x2, R5 ;  /* 0x00000002ff057819 */ /* 0x000fc60000011405 */
[----:B------:R-:W-:-:S04]  /*06c0*/  IMAD.IADD R8, R8, 0x1, -R7 ;  /* 0x0000000108087824 */ /* 0x000fc800078e0a07 */
[----:B------:R-:W-:-:S04]  /*06d0*/  IMAD R8, R9, 0x4, R8 ;  /* 0x0000000409087824 */ /* 0x000fc800078e0208 */
[----:B------:R-:W-:-:S04]  /*06e0*/  IMAD R5, R5, 0x780, R8 ;  /* 0x0000078005057824 */ /* 0x000fc800078e0208 */
[----:B-1----:R-:W-:-:S05]  /*06f0*/  IMAD.WIDE R2, R5, 0x4, R2 ;  /* 0x0000000405027825 */ /* 0x002fca00078e0202 */
[----:B0-----:R-:W-:Y:S01]  /*0700*/  STG.E.64 desc[UR8][R2.64], R10 ;  /* 0x0000000a02007986 */ /* 0x001fe2000c101b08 */
[----:B------:R-:W-:Y:S05]  /*0710*/  EXIT ;  /* 0x000000000000794d */ /* 0x000fea0003800000 */
.L_x_0:
[----:B------:R-:W-:-:S00]  /*0720*/  BRA `(.L_x_0) ;  /* 0xfffffffc00fc7947 */ /* 0x000fc0000383ffff */
[----:B------:R-:W-:-:S00]  /*0730*/  NOP ;  /* 0x0000000000007918 */ /* 0x000fc00000000000 */
        /* <DEDUP_REMOVED lines=12> */
.L_x_1:


//--------------------- .nv.global.init           --------------------------
	.section	.nv.global.init,"aw",@progbits
.nv.global.init:
	.type		_$_str,@object
	.size		_$_str,(_$_str_$_2 - _$_str)
_$_str:
        /*0000*/ 	.byte	0x5f, 0x5f, 0x43, 0x55, 0x44, 0x41, 0x5f, 0x46, 0x54, 0x5a, 0x00
	.type		_$_str_$_2,@object
	.size		_$_str_$_2,(.L_1 - _$_str_$_2)
_$_str_$_2:
        /*000b*/ 	.byte	0x5f, 0x5f, 0x43, 0x55, 0x44, 0x41, 0x5f, 0x50, 0x52, 0x45, 0x43, 0x5f, 0x53, 0x51, 0x52, 0x54
        /*001b*/ 	.byte	0x00
.L_1:


//--------------------- .nv.shared.triton_poi_fused__native_batch_norm_legit_no_training_add_div_hardtanh_mul_57 --------------------------
	.section	.nv.shared.triton_poi_fused__native_batch_norm_legit_no_training_add_div_hardtanh_mul_57,"aw",@nobits
	.sectionflags	@""
	.align	16
	.zero		1024


//--------------------- .nv.constant0.triton_poi_fused__native_batch_norm_legit_no_training_add_div_hardtanh_mul_57 --------------------------
	.section	.nv.constant0.triton_poi_fused__native_batch_norm_legit_no_training_add_div_hardtanh_mul_57,"a",@progbits
	.sectionflags	@""
	.align	4
.nv.constant0.triton_poi_fused__native_batch_norm_legit_no_training_add_div_hardtanh_mul_57:
	.zero		584
